	.headerflags	@"EF_CUDA_TEXMODE_UNIFIED EF_CUDA_64BIT_ADDRESS EF_CUDA_ACCELERATORS EF_CUDA_SM90 EF_CUDA_VIRTUAL_SM(EF_CUDA_SM90)"
	.elftype	@"ET_EXEC"


//--------------------- .nv.info                  --------------------------
	.section	.nv.info,"",@"SHT_CUDA_INFO"
	.align	4


	//----- nvinfo : EIATTR_REGCOUNT
	.align		4
        /*0000*/ 	.byte	0x04, 0x2f
        /*0002*/ 	.short	(.L_1 - .L_0)
	.align		4
.L_0:
        /*0004*/ 	.word	index@(triton_poi_fused_add_avg_pool2d_19)
        /*0008*/ 	.word	0x00000020


	//----- nvinfo : EIATTR_MIN_STACK_SIZE
	.align		4
.L_1:
        /*000c*/ 	.byte	0x04, 0x12
        /*000e*/ 	.short	(.L_3 - .L_2)
	.align		4
.L_2:
        /*0010*/ 	.word	index@(triton_poi_fused_add_avg_pool2d_19)
        /*0014*/ 	.word	0x00000000


	//----- nvinfo : EIATTR_FRAME_SIZE
	.align		4
.L_3:
        /*0018*/ 	.byte	0x04, 0x11
        /*001a*/ 	.short	(.L_5 - .L_4)
	.align		4
.L_4:
        /*001c*/ 	.word	index@(triton_poi_fused_add_avg_pool2d_19)
        /*0020*/ 	.word	0x00000000


	//----- nvinfo : EIATTR_MIN_STACK_SIZE
	.align		4
.L_5:
        /*0024*/ 	.byte	0x04, 0x12
        /*0026*/ 	.short	(.L_7 - .L_6)
	.align		4
.L_6:
        /*0028*/ 	.word	index@(triton_poi_fused_add_avg_pool2d_19)
        /*002c*/ 	.word	0x00000000
.L_7:


//--------------------- .nv.info.triton_poi_fused_add_avg_pool2d_19 --------------------------
	.section	.nv.info.triton_poi_fused_add_avg_pool2d_19,"",@"SHT_CUDA_INFO"
	.sectionflags	@""
	.align	4


	//----- nvinfo : EIATTR_CUDA_API_VERSION
	.align		4
        /*0000*/ 	.byte	0x04, 0x37
        /*0002*/ 	.short	(.L_9 - .L_8)
.L_8:
        /*0004*/ 	.word	0x0000007c


	//----- nvinfo : EIATTR_KPARAM_INFO
	.align		4
.L_9:
        /*0008*/ 	.byte	0x04, 0x17
        /*000a*/ 	.short	(.L_11 - .L_10)
.L_10:
        /*000c*/ 	.word	0x00000000
        /*0010*/ 	.short	0x0002
        /*0012*/ 	.short	0x0010
        /*0014*/ 	.byte	0x00, 0xf0, 0x11, 0x00


	//----- nvinfo : EIATTR_KPARAM_INFO
	.align		4
.L_11:
        /*0018*/ 	.byte	0x04, 0x17
        /*001a*/ 	.short	(.L_13 - .L_12)
.L_12:
        /*001c*/ 	.word	0x00000000
        /*0020*/ 	.short	0x0001
        /*0022*/ 	.short	0x0008
        /*0024*/ 	.byte	0x00, 0xf4, 0x21, 0x00


	//----- nvinfo : EIATTR_KPARAM_INFO
	.align		4
.L_13:
        /*0028*/ 	.byte	0x04, 0x17
        /*002a*/ 	.short	(.L_15 - .L_14)
.L_14:
        /*002c*/ 	.word	0x00000000
        /*0030*/ 	.short	0x0000
        /*0032*/ 	.short	0x0000
        /*0034*/ 	.byte	0x00, 0xf4, 0x21, 0x00


	//----- nvinfo : EIATTR_SPARSE_MMA_MASK
	.align		4
.L_15:
        /*0038*/ 	.byte	0x03, 0x50
        /*003a*/ 	.short	0x0000


	//----- nvinfo : EIATTR_MAXREG_COUNT
	.align		4
        /*003c*/ 	.byte	0x03, 0x1b
        /*003e*/ 	.short	0x00ff


	//----- nvinfo : EIATTR_EXIT_INSTR_OFFSETS
	.align		4
        /*0040*/ 	.byte	0x04, 0x1c
        /*0042*/ 	.short	(.L_17 - .L_16)


	//   ....[0]....
.L_16:
        /*0044*/ 	.word	0x00000ae0


	//   ....[1]....
        /*0048*/ 	.word	0x00000b00


	//----- nvinfo : EIATTR_REQNTID
	.align		4
.L_17:
        /*004c*/ 	.byte	0x04, 0x10
        /*004e*/ 	.short	(.L_19 - .L_18)
.L_18:
        /*0050*/ 	.word	0x00000080
        /*0054*/ 	.word	0x00000001
        /*0058*/ 	.word	0x00000001


	//----- nvinfo : EIATTR_CBANK_PARAM_SIZE
	.align		4
.L_19:
        /*005c*/ 	.byte	0x03, 0x19
        /*005e*/ 	.short	0x0014


	//----- nvinfo : EIATTR_PARAM_CBANK
	.align		4
        /*0060*/ 	.byte	0x04, 0x0a
        /*0062*/ 	.short	(.L_21 - .L_20)
	.align		4
.L_20:
        /*0064*/ 	.word	index@(.nv.constant0.triton_poi_fused_add_avg_pool2d_19)
        /*0068*/ 	.short	0x0210
        /*006a*/ 	.short	0x0014


	//----- nvinfo : EIATTR_SW_WAR
	.align		4
.L_21:
        /*006c*/ 	.byte	0x04, 0x36
        /*006e*/ 	.short	(.L_23 - .L_22)
.L_22:
        /*0070*/ 	.word	0x00000008
.L_23:


//--------------------- .nv.callgraph             --------------------------
	.section	.nv.callgraph,"",@"SHT_CUDA_CALLGRAPH"
	.align	4
	.sectionentsize	8
	.align		4
        /*0000*/ 	.word	0x00000000
	.align		4
        /*0004*/ 	.word	0xffffffff
	.align		4
        /*0008*/ 	.word	0x00000000
	.align		4
        /*000c*/ 	.word	0xfffffffe
	.align		4
        /*0010*/ 	.word	0x00000000
	.align		4
        /*0014*/ 	.word	0xfffffffd
	.align		4
        /*0018*/ 	.word	0x00000000
	.align		4
        /*001c*/ 	.word	0xfffffffc


//--------------------- .text.triton_poi_fused_add_avg_pool2d_19 --------------------------
	.section	.text.triton_poi_fused_add_avg_pool2d_19,"ax",@progbits
	.align	128
        .global         triton_poi_fused_add_avg_pool2d_19
        .type           triton_poi_fused_add_avg_pool2d_19,@function
        .size           triton_poi_fused_add_avg_pool2d_19,(.L_x_1 - triton_poi_fused_add_avg_pool2d_19)
        .other          triton_poi_fused_add_avg_pool2d_19,@"STO_CUDA_ENTRY STV_DEFAULT"
triton_poi_fused_add_avg_pool2d_19:
.text.triton_poi_fused_add_avg_pool2d_19:
[----:B------:R-:W0:Y:S01]  /*0000*/  LDC R1, c[0x0][0x28] ;  /* 0x00000a00ff017b82 */ /* 0x000e220000000800 */
[----:B------:R-:W1:Y:S07]  /*0010*/  S2R R0, SR_TID.X ;  /* 0x0000000000007919 */ /* 0x000e6e0000002100 */
[----:B------:R-:W2:Y:S01]  /*0020*/  LDC.64 R14, c[0x0][0x218] ;  /* 0x00008600ff0e7b82 */ /* 0x000ea20000000a00 */
[----:B------:R-:W-:Y:S01]  /*0030*/  CS2R R24, SRZ ;  /* 0x0000000000187805 */ /* 0x000fe2000001ff00 */
[----:B------:R-:W-:Y:S01]  /*0040*/  ULDC.64 UR6, c[0x0][0x208] ;  /* 0x0000820000067ab9 */ /* 0x000fe20000000a00 */
[----:B------:R-:W3:Y:S01]  /*0050*/  S2R R27, SR_CTAID.X ;  /* 0x00000000001b7919 */ /* 0x000ee20000002500 */
[----:B-1----:R-:W-:Y:S01]  /*0060*/  IMAD.SHL.U32 R0, R0, 0x2, RZ ;  /* 0x0000000200007824 */ /* 0x002fe200078e00ff */
[----:B---3--:R-:W-:-:S04]  /*0070*/  SHF.R.S32.HI R2, RZ, 0x17, R27 ;  /* 0x00000017ff027819 */ /* 0x008fc8000001141b */
[----:B------:R-:W-:Y:S02]  /*0080*/  LOP3.LUT R0, R0, 0xfe, RZ, 0xc0, !PT ;  /* 0x000000fe00007812 */ /* 0x000fe400078ec0ff */
[----:B------:R-:W-:-:S03]  /*0090*/  SGXT R2, R2, 0x1 ;  /* 0x000000010202781a */ /* 0x000fc60000000200 */
[----:B------:R-:W-:-:S05]  /*00a0*/  IMAD R27, R27, 0x100, R0 ;  /* 0x000001001b1b7824 */ /* 0x000fca00078e0200 */
[C---:B------:R-:W-:Y:S02]  /*00b0*/  LEA.HI R4, R2.reuse, R27, RZ, 0x3 ;  /* 0x0000001b02047211 */ /* 0x040fe400078f18ff */
[----:B------:R-:W-:Y:S02]  /*00c0*/  IADD3 R0, R27, 0x1, RZ ;  /* 0x000000011b007810 */ /* 0x000fe40007ffe0ff */
[----:B------:R-:W-:Y:S02]  /*00d0*/  SHF.R.S32.HI R7, RZ, 0x3, R4 ;  /* 0x00000003ff077819 */ /* 0x000fe40000011404 */
[----:B------:R-:W-:Y:S02]  /*00e0*/  LEA.HI R2, R2, R0, RZ, 0x3 ;  /* 0x0000000002027211 */ /* 0x000fe400078f18ff */
[----:B------:R-:W-:Y:S02]  /*00f0*/  LEA.HI R3, R7, R7, RZ, 0x3 ;  /* 0x0000000707037211 */ /* 0x000fe400078f18ff */
[----:B------:R-:W-:-:S02]  /*0100*/  LOP3.LUT R5, R2, 0xfffffff8, RZ, 0xc0, !PT ;  /* 0xfffffff802057812 */ /* 0x000fc400078ec0ff */
[----:B------:R-:W-:Y:S02]  /*0110*/  LOP3.LUT R6, R3, 0xfffffff8, RZ, 0xc0, !PT ;  /* 0xfffffff803067812 */ /* 0x000fe400078ec0ff */
[----:B------:R-:W-:Y:S01]  /*0120*/  LOP3.LUT R2, R4, 0xfffffff8, RZ, 0xc0, !PT ;  /* 0xfffffff804027812 */ /* 0x000fe200078ec0ff */
[----:B------:R-:W-:Y:S02]  /*0130*/  IMAD.IADD R0, R0, 0x1, -R5 ;  /* 0x0000000100007824 */ /* 0x000fe400078e0a05 */
[----:B------:R-:W-:Y:S01]  /*0140*/  IMAD.IADD R3, R7, 0x1, -R6 ;  /* 0x0000000107037824 */ /* 0x000fe200078e0a06 */
[----:B------:R-:W-:Y:S01]  /*0150*/  IADD3 R2, R27, -R2, RZ ;  /* 0x800000021b027210 */ /* 0x000fe20007ffe0ff */
[----:B------:R-:W-:-:S03]  /*0160*/  IMAD.SHL.U32 R10, R0, 0x2, RZ ;  /* 0x00000002000a7824 */ /* 0x000fc600078e00ff */
[----:B------:R-:W-:Y:S01]  /*0170*/  ISETP.GT.AND P1, PT, R3, RZ, PT ;  /* 0x000000ff0300720c */ /* 0x000fe20003f24270 */
[----:B------:R-:W-:Y:S01]  /*0180*/  IMAD.SHL.U32 R22, R2, 0x2, RZ ;  /* 0x0000000202167824 */ /* 0x000fe200078e00ff */
[C---:B------:R-:W-:Y:S02]  /*0190*/  LEA R29, R7.reuse, R10, 0x5 ;  /* 0x0000000a071d7211 */ /* 0x040fe400078e28ff */
[----:B------:R-:W-:Y:S01]  /*01a0*/  ISETP.GT.AND P2, PT, R0, RZ, P1 ;  /* 0x000000ff0000720c */ /* 0x000fe20000f44270 */
[----:B------:R-:W-:Y:S01]  /*01b0*/  IMAD R7, R7, 0x20, R22 ;  /* 0x0000002007077824 */ /* 0x000fe200078e0216 */
[----:B------:R-:W-:Y:S01]  /*01c0*/  ISETP.GT.AND P3, PT, R2, RZ, P1 ;  /* 0x000000ff0200720c */ /* 0x000fe20000f64270 */
[----:B------:R-:W-:Y:S01]  /*01d0*/  VIADD R5, R29, 0xffffffef ;  /* 0xffffffef1d057836 */ /* 0x000fe20000000000 */
[C---:B------:R-:W-:Y:S02]  /*01e0*/  ISETP.LT.AND P2, PT, R27.reuse, 0x800, P2 ;  /* 0x000008001b00780c */ /* 0x040fe40001741270 */
[----:B------:R-:W-:Y:S01]  /*01f0*/  ISETP.LT.AND P3, PT, R27, 0x800, P3 ;  /* 0x000008001b00780c */ /* 0x000fe20001f61270 */
[----:B--2---:R-:W-:Y:S01]  /*0200*/  IMAD.WIDE R4, R5, 0x4, R14 ;  /* 0x0000000405047825 */ /* 0x004fe200078e020e */
[----:B------:R-:W-:-:S05]  /*0210*/  IADD3 R17, R7, -0x11, RZ ;  /* 0xffffffef07117810 */ /* 0x000fca0007ffe0ff */
[----:B------:R-:W-:-:S04]  /*0220*/  IMAD.WIDE R16, R17, 0x4, R14 ;  /* 0x0000000411107825 */ /* 0x000fc800078e020e */
[----:B------:R1:W2:Y:S04]  /*0230*/  @P2 LDG.E.EL R25, desc[UR6][R4.64] ;  /* 0x0000000604192981 */ /* 0x0002a8000c2e1900 */
[----:B------:R-:W3:Y:S01]  /*0240*/  @P3 LDG.E.EL R24, desc[UR6][R16.64] ;  /* 0x0000000610183981 */ /* 0x000ee2000c2e1900 */
[----:B------:R-:W-:Y:S01]  /*0250*/  ISETP.GT.AND P0, PT, R0, -0x1, P1 ;  /* 0xffffffff0000780c */ /* 0x000fe20000f04270 */
[----:B------:R-:W-:Y:S01]  /*0260*/  VIADD R13, R29, 0xfffffff0 ;  /* 0xfffffff01d0d7836 */ /* 0x000fe20000000000 */
[----:B------:R-:W-:Y:S02]  /*0270*/  ISETP.GT.AND P1, PT, R2, -0x1, P1 ;  /* 0xffffffff0200780c */ /* 0x000fe40000f24270 */
[----:B------:R-:W-:Y:S02]  /*0280*/  CS2R R8, SRZ ;  /* 0x0000000000087805 */ /* 0x000fe4000001ff00 */
[----:B------:R-:W-:Y:S01]  /*0290*/  ISETP.LT.AND P0, PT, R27, 0x800, P0 ;  /* 0x000008001b00780c */ /* 0x000fe20000701270 */
[----:B------:R-:W-:Y:S01]  /*02a0*/  VIADD R11, R7, 0xfffffff0 ;  /* 0xfffffff0070b7836 */ /* 0x000fe20000000000 */
[----:B------:R-:W-:Y:S01]  /*02b0*/  ISETP.LT.AND P1, PT, R27, 0x800, P1 ;  /* 0x000008001b00780c */ /* 0x000fe20000f21270 */
[----:B------:R-:W-:-:S04]  /*02c0*/  IMAD.WIDE R12, R13, 0x4, R14 ;  /* 0x000000040d0c7825 */ /* 0x000fc800078e020e */
[----:B-1----:R-:W-:-:S06]  /*02d0*/  IMAD.WIDE R4, R11, 0x4, R14 ;  /* 0x000000040b047825 */ /* 0x002fcc00078e020e */
[----:B------:R1:W4:Y:S04]  /*02e0*/  @P0 LDG.E.EL R9, desc[UR6][R12.64] ;  /* 0x000000060c090981 */ /* 0x000328000c2e1900 */
[----:B------:R5:W4:Y:S01]  /*02f0*/  @P1 LDG.E.EL R8, desc[UR6][R4.64] ;  /* 0x0000000604081981 */ /* 0x000b22000c2e1900 */
[----:B------:R-:W-:Y:S02]  /*0300*/  ISETP.GE.AND P4, PT, R27, 0x800, PT ;  /* 0x000008001b00780c */ /* 0x000fe40003f86270 */
[----:B------:R-:W-:Y:S02]  /*0310*/  CS2R R20, SRZ ;  /* 0x0000000000147805 */ /* 0x000fe4000001ff00 */
[----:B------:R-:W-:Y:S01]  /*0320*/  LOP3.LUT R6, R3, R2, RZ, 0xfc, !PT ;  /* 0x0000000203067212 */ /* 0x000fe200078efcff */
[----:B------:R-:W-:Y:S01]  /*0330*/  IMAD.WIDE R18, R7, 0x4, R14 ;  /* 0x0000000407127825 */ /* 0x000fe200078e020e */
[----:B------:R-:W-:-:S02]  /*0340*/  LOP3.LUT R11, R3, R0, RZ, 0xfc, !PT ;  /* 0x00000000030b7212 */ /* 0x000fc400078efcff */
[----:B-1----:R-:W-:Y:S02]  /*0350*/  CS2R R12, SRZ ;  /* 0x00000000000c7805 */ /* 0x002fe4000001ff00 */
[----:B------:R-:W-:Y:S01]  /*0360*/  ISETP.GT.AND P5, PT, R6, -0x1, !P4 ;  /* 0xffffffff0600780c */ /* 0x000fe200067a4270 */
[----:B------:R-:W-:Y:S01]  /*0370*/  HFMA2.MMA R26, -RZ, RZ, 0, 0 ;  /* 0x00000000ff1a7435 */ /* 0x000fe200000001ff */
[----:B------:R-:W-:Y:S01]  /*0380*/  ISETP.GT.AND P6, PT, R11, -0x1, !P4 ;  /* 0xffffffff0b00780c */ /* 0x000fe200067c4270 */
[----:B------:R-:W-:Y:S02]  /*0390*/  VIADD R17, R29, 0xfffffff1 ;  /* 0xfffffff11d117836 */ /* 0x000fe40000000000 */
[----:B------:R-:W-:Y:S01]  /*03a0*/  VIADD R11, R7, 0xfffffff1 ;  /* 0xfffffff1070b7836 */ /* 0x000fe20000000000 */
[----:B------:R-:W-:Y:S01]  /*03b0*/  MOV R6, RZ ;  /* 0x000000ff00067202 */ /* 0x000fe20000000f00 */
[----:B------:R-:W-:Y:S01]  /*03c0*/  IMAD.WIDE R16, R17, 0x4, R14 ;  /* 0x0000000411107825 */ /* 0x000fe200078e020e */
[----:B0----5:R-:W-:-:S04]  /*03d0*/  CS2R R4, SRZ ;  /* 0x0000000000047805 */ /* 0x021fc8000001ff00 */
[----:B------:R0:W5:Y:S04]  /*03e0*/  @P0 LDG.E.EL R26, desc[UR6][R16.64] ;  /* 0x00000006101a0981 */ /* 0x000168000c2e1900 */
[----:B------:R-:W5:Y:S04]  /*03f0*/  @P5 LDG.E.EL R20, desc[UR6][R18.64] ;  /* 0x0000000612145981 */ /* 0x000f68000c2e1900 */
[----:B------:R1:W5:Y:S01]  /*0400*/  @P5 LDG.E.EL R13, desc[UR6][R18.64+0x4] ;  /* 0x00000406120d5981 */ /* 0x000362000c2e1900 */
[----:B0-----:R-:W-:-:S05]  /*0410*/  IMAD.WIDE R16, R29, 0x4, R14 ;  /* 0x000000041d107825 */ /* 0x001fca00078e020e */
[----:B------:R-:W5:Y:S01]  /*0420*/  @P6 LDG.E.EL R21, desc[UR6][R16.64] ;  /* 0x0000000610156981 */ /* 0x000f62000c2e1900 */
[----:B-1----:R-:W-:-:S03]  /*0430*/  IMAD.WIDE R18, R11, 0x4, R14 ;  /* 0x000000040b127825 */ /* 0x002fc600078e020e */
[----:B------:R-:W5:Y:S01]  /*0440*/  @P6 LDG.E.EL R4, desc[UR6][R16.64+0x4] ;  /* 0x0000040610046981 */ /* 0x000f62000c2e1900 */
[----:B------:R-:W-:-:S03]  /*0450*/  VIADD R11, R7, 0xffffffff ;  /* 0xffffffff070b7836 */ /* 0x000fc60000000000 */
[----:B------:R0:W5:Y:S01]  /*0460*/  @P1 LDG.E.EL R6, desc[UR6][R18.64] ;  /* 0x0000000612061981 */ /* 0x000162000c2e1900 */
[----:B------:R-:W-:Y:S02]  /*0470*/  VIADD R28, R29, 0xf ;  /* 0x0000000f1d1c7836 */ /* 0x000fe40000000000 */
[----:B0-----:R-:W-:Y:S01]  /*0480*/  IMAD.WIDE R18, R11, 0x4, R14 ;  /* 0x000000040b127825 */ /* 0x001fe200078e020e */
[----:B------:R-:W-:-:S03]  /*0490*/  IADD3 R11, R7, 0xf, RZ ;  /* 0x0000000f070b7810 */ /* 0x000fc60007ffe0ff */
[----:B------:R-:W-:Y:S01]  /*04a0*/  IMAD.MOV.U32 R23, RZ, RZ, RZ ;  /* 0x000000ffff177224 */ /* 0x000fe200078e00ff */
[----:B--2---:R-:W-:Y:S02]  /*04b0*/  SEL R25, R25, RZ, P2 ;  /* 0x000000ff19197207 */ /* 0x004fe40001000000 */
[----:B------:R-:W-:Y:S02]  /*04c0*/  ISETP.GT.AND P2, PT, R3, -0x1, PT ;  /* 0xffffffff0300780c */ /* 0x000fe40003f44270 */
[----:B---3--:R-:W-:Y:S02]  /*04d0*/  SEL R24, R24, RZ, P3 ;  /* 0x000000ff18187207 */ /* 0x008fe40001800000 */
[----:B------:R-:W-:Y:S02]  /*04e0*/  ISETP.GT.AND P3, PT, R0, RZ, P2 ;  /* 0x000000ff0000720c */ /* 0x000fe40001764270 */
[----:B------:R-:W-:Y:S02]  /*04f0*/  ISETP.GT.AND P2, PT, R2, RZ, P2 ;  /* 0x000000ff0200720c */ /* 0x000fe40001744270 */
[----:B------:R-:W-:-:S02]  /*0500*/  ISETP.LT.AND P3, PT, R27, 0x800, P3 ;  /* 0x000008001b00780c */ /* 0x000fc40001f61270 */
[----:B------:R-:W-:-:S11]  /*0510*/  ISETP.LT.AND P2, PT, R27, 0x800, P2 ;  /* 0x000008001b00780c */ /* 0x000fd60001741270 */
[----:B------:R0:W2:Y:S01]  /*0520*/  @P3 LDG.E.EL R5, desc[UR6][R16.64+-0x4] ;  /* 0xfffffc0610053981 */ /* 0x0000a2000c2e1900 */
[----:B----4-:R-:W-:-:S03]  /*0530*/  SEL R8, R8, RZ, P1 ;  /* 0x000000ff08087207 */ /* 0x010fc60000800000 */
[----:B------:R1:W3:Y:S01]  /*0540*/  @P2 LDG.E.EL R23, desc[UR6][R18.64] ;  /* 0x0000000612172981 */ /* 0x0002e2000c2e1900 */
[----:B0-----:R-:W-:-:S05]  /*0550*/  IMAD.WIDE R16, R11, 0x4, R14 ;  /* 0x000000040b107825 */ /* 0x001fca00078e020e */
[----:B------:R0:W4:Y:S01]  /*0560*/  @P2 LDG.E.EL R12, desc[UR6][R16.64] ;  /* 0x00000006100c2981 */ /* 0x000122000c2e1900 */
[----:B------:R-:W-:Y:S02]  /*0570*/  IMAD.MOV.U32 R11, RZ, RZ, RZ ;  /* 0x000000ffff0b7224 */ /* 0x000fe400078e00ff */
[----:B------:R-:W-:Y:S01]  /*0580*/  FADD R24, R24, R8 ;  /* 0x0000000818187221 */ /* 0x000fe20000000000 */
[----:B-1----:R-:W-:Y:S01]  /*0590*/  IADD3 R19, R7, 0x10, RZ ;  /* 0x0000001007137810 */ /* 0x002fe20007ffe0ff */
[----:B------:R-:W-:Y:S01]  /*05a0*/  HFMA2.MMA R8, -RZ, RZ, 0, 0 ;  /* 0x00000000ff087435 */ /* 0x000fe200000001ff */
[----:B0-----:R-:W-:Y:S01]  /*05b0*/  IMAD.WIDE R16, R28, 0x4, R14 ;  /* 0x000000041c107825 */ /* 0x001fe200078e020e */
[----:B------:R-:W-:-:S03]  /*05c0*/  SEL R28, R9, RZ, P0 ;  /* 0x000000ff091c7207 */ /* 0x000fc60000000000 */
[----:B------:R-:W-:Y:S01]  /*05d0*/  IMAD.WIDE R18, R19, 0x4, R14 ;  /* 0x0000000413127825 */ /* 0x000fe200078e020e */
[----:B------:R0:W4:Y:S03]  /*05e0*/  @P3 LDG.E.EL R11, desc[UR6][R16.64] ;  /* 0x00000006100b3981 */ /* 0x000126000c2e1900 */
[----:B------:R-:W-:Y:S01]  /*05f0*/  FADD R25, R25, R28 ;  /* 0x0000001c19197221 */ /* 0x000fe20000000000 */
[----:B------:R-:W-:Y:S02]  /*0600*/  VIADD R28, R29, 0x10 ;  /* 0x000000101d1c7836 */ /* 0x000fe40000000000 */
[----:B------:R-:W-:Y:S02]  /*0610*/  IMAD.MOV.U32 R9, RZ, RZ, RZ ;  /* 0x000000ffff097224 */ /* 0x000fe400078e00ff */
[----:B0-----:R-:W-:-:S04]  /*0620*/  IMAD.WIDE R16, R28, 0x4, R14 ;  /* 0x000000041c107825 */ /* 0x001fc800078e020e */
[----:B------:R0:W4:Y:S01]  /*0630*/  @P5 LDG.E.EL R9, desc[UR6][R18.64] ;  /* 0x0000000612095981 */ /* 0x000122000c2e1900 */
[----:B------:R-:W-:-:S03]  /*0640*/  VIADD R28, R7, 0x11 ;  /* 0x00000011071c7836 */ /* 0x000fc60000000000 */
[----:B------:R1:W4:Y:S01]  /*0650*/  @P6 LDG.E.EL R8, desc[UR6][R16.64] ;  /* 0x0000000610086981 */ /* 0x000322000c2e1900 */
[----:B------:R-:W-:Y:S01]  /*0660*/  IMAD.MOV.U32 R7, RZ, RZ, RZ ;  /* 0x000000ffff077224 */ /* 0x000fe200078e00ff */
[----:B------:R-:W-:Y:S01]  /*0670*/  IADD3 R29, R29, 0x11, RZ ;  /* 0x000000111d1d7810 */ /* 0x000fe20007ffe0ff */
[----:B0-----:R-:W0:Y:S01]  /*0680*/  LDC.64 R18, c[0x0][0x210] ;  /* 0x00008400ff127b82 */ /* 0x001e220000000a00 */
[----:B-1----:R-:W-:-:S05]  /*0690*/  IMAD.WIDE R16, R28, 0x4, R14 ;  /* 0x000000041c107825 */ /* 0x002fca00078e020e */
[----:B------:R1:W4:Y:S01]  /*06a0*/  @P5 LDG.E.EL R7, desc[UR6][R16.64] ;  /* 0x0000000610075981 */ /* 0x000322000c2e1900 */
[----:B------:R-:W-:-:S04]  /*06b0*/  IMAD.WIDE R28, R29, 0x4, R14 ;  /* 0x000000041d1c7825 */ /* 0x000fc800078e020e */
[----:B-1----:R-:W-:-:S06]  /*06c0*/  IMAD.MOV.U32 R16, RZ, RZ, RZ ;  /* 0x000000ffff107224 */ /* 0x002fcc00078e00ff */
[----:B------:R-:W4:Y:S01]  /*06d0*/  @P6 LDG.E.EL R16, desc[UR6][R28.64] ;  /* 0x000000061c106981 */ /* 0x000f22000c2e1900 */
[----:B------:R-:W-:Y:S01]  /*06e0*/  CS2R R14, SRZ ;  /* 0x00000000000e7805 */ /* 0x000fe2000001ff00 */
[----:B0-----:R-:W-:-:S05]  /*06f0*/  IMAD.WIDE R18, R27, 0x4, R18 ;  /* 0x000000041b127825 */ /* 0x001fca00078e0212 */
[----:B------:R-:W4:Y:S01]  /*0700*/  @!P4 LDG.E.64 R14, desc[UR6][R18.64] ;  /* 0x00000006120ec981 */ /* 0x000f22000c1e1b00 */
[----:B------:R-:W-:Y:S02]  /*0710*/  IMAD R27, R2, R3, RZ ;  /* 0x00000003021b7224 */ /* 0x000fe400078e02ff */
[----:B------:R-:W-:-:S03]  /*0720*/  IMAD.SHL.U32 R0, R0, 0x4, RZ ;  /* 0x0000000400007824 */ /* 0x000fc600078e00ff */
[----:B------:R-:W-:Y:S01]  /*0730*/  LEA R27, R27, -R22, 0x2 ;  /* 0x800000161b1b7211 */ /* 0x000fe200078e10ff */
[----:B------:R-:W-:Y:S01]  /*0740*/  IMAD R17, R0, R3, 0x5 ;  /* 0x0000000500117424 */ /* 0x000fe200078e0203 */
[----:B------:R-:W-:Y:S01]  /*0750*/  SHF.L.U32 R3, R3, 0x1, RZ ;  /* 0x0000000103037819 */ /* 0x000fe200000006ff */
[----:B------:R-:W-:Y:S02]  /*0760*/  VIADD R22, R22, 0x2 ;  /* 0x0000000216167836 */ /* 0x000fe40000000000 */
[----:B------:R-:W-:Y:S01]  /*0770*/  VIADD R10, R10, 0x2 ;  /* 0x000000020a0a7836 */ /* 0x000fe20000000000 */
[----:B------:R-:W-:Y:S02]  /*0780*/  IADD3 R2, -R3, RZ, RZ ;  /* 0x000000ff03027210 */ /* 0x000fe40007ffe1ff */
[----:B------:R-:W-:Y:S01]  /*0790*/  IADD3 R27, R27, 0x3, R22 ;  /* 0x000000031b1b7810 */ /* 0x000fe20007ffe016 */
[----:B------:R-:W-:Y:S02]  /*07a0*/  VIADD R3, R3, 0x2 ;  /* 0x0000000203037836 */ /* 0x000fe40000000000 */
[----:B------:R-:W-:-:S02]  /*07b0*/  IMAD R0, R10, R2, R17 ;  /* 0x000000020a007224 */ /* 0x000fc400078e0211 */
[----:B------:R-:W-:Y:S01]  /*07c0*/  IMAD R22, R22, R2, R27 ;  /* 0x0000000216167224 */ /* 0x000fe200078e021b */
[----:B------:R-:W-:Y:S02]  /*07d0*/  UMOV UR4, 0x2 ;  /* 0x0000000200047882 */ /* 0x000fe40000000000 */
[C---:B------:R-:W-:Y:S01]  /*07e0*/  LEA R0, R3.reuse, R0, 0x1 ;  /* 0x0000000003007211 */ /* 0x040fe200078e08ff */
[----:B------:R-:W-:Y:S01]  /*07f0*/  IMAD R22, R3, UR4, R22 ;  /* 0x0000000403167c24 */ /* 0x000fe2000f8e0216 */
[----:B-----5:R-:W-:Y:S02]  /*0800*/  SEL R26, R26, RZ, P0 ;  /* 0x000000ff1a1a7207 */ /* 0x020fe40000000000 */
[----:B------:R-:W-:Y:S02]  /*0810*/  I2FP.F32.S32 R0, R0 ;  /* 0x0000000000007245 */ /* 0x000fe40000201400 */
[----:B------:R-:W-:Y:S02]  /*0820*/  SEL R3, R6, RZ, P1 ;  /* 0x000000ff06037207 */ /* 0x000fe40000800000 */
[----:B------:R-:W-:Y:S01]  /*0830*/  I2FP.F32.S32 R2, R22 ;  /* 0x0000001600027245 */ /* 0x000fe20000201400 */
[----:B------:R-:W-:-:S02]  /*0840*/  FADD R26, R25, R26 ;  /* 0x0000001a191a7221 */ /* 0x000fc40000000000 */
[----:B------:R-:W-:Y:S01]  /*0850*/  FADD R3, R24, R3 ;  /* 0x0000000318037221 */ /* 0x000fe20000000000 */
[----:B------:R-:W-:Y:S02]  /*0860*/  FSETP.GT.AND P1, PT, |R2|, 8.50705917302346158658e+37, PT ;  /* 0x7e8000000200780b */ /* 0x000fe40003f24200 */
[----:B------:R-:W-:Y:S02]  /*0870*/  SEL R21, R21, RZ, P6 ;  /* 0x000000ff15157207 */ /* 0x000fe40003000000 */
[----:B------:R-:W-:Y:S02]  /*0880*/  SEL R20, R20, RZ, P5 ;  /* 0x000000ff14147207 */ /* 0x000fe40002800000 */
[----:B------:R-:W-:Y:S02]  /*0890*/  FSETP.GEU.AND P0, PT, |R2|, 1.175494350822287508e-38, PT ;  /* 0x008000000200780b */ /* 0x000fe40003f0e200 */
[----:B------:R-:W-:-:S05]  /*08a0*/  SEL R4, R4, RZ, P6 ;  /* 0x000000ff04047207 */ /* 0x000fca0003000000 */
[----:B------:R-:W-:-:S06]  /*08b0*/  @P1 FMUL R2, R2, 0.25 ;  /* 0x3e80000002021820 */ /* 0x000fcc0000400000 */
[----:B------:R-:W-:Y:S01]  /*08c0*/  @!P0 FMUL R2, R2, 16777216 ;  /* 0x4b80000002028820 */ /* 0x000fe20000400000 */
[----:B--2---:R-:W-:Y:S02]  /*08d0*/  SEL R5, R5, RZ, P3 ;  /* 0x000000ff05057207 */ /* 0x004fe40001800000 */
[----:B---3--:R-:W-:-:S03]  /*08e0*/  SEL R6, R23, RZ, P2 ;  /* 0x000000ff17067207 */ /* 0x008fc60001000000 */
[----:B------:R-:W-:Y:S01]  /*08f0*/  FADD R26, R26, R5 ;  /* 0x000000051a1a7221 */ /* 0x000fe20000000000 */
[----:B----4-:R-:W-:Y:S02]  /*0900*/  SEL R12, R12, RZ, P2 ;  /* 0x000000ff0c0c7207 */ /* 0x010fe40001000000 */
[----:B------:R-:W-:Y:S01]  /*0910*/  FSETP.GT.AND P2, PT, |R0|, 8.50705917302346158658e+37, PT ;  /* 0x7e8000000000780b */ /* 0x000fe20003f44200 */
[----:B------:R-:W-:Y:S01]  /*0920*/  FADD R3, R3, R6 ;  /* 0x0000000603037221 */ /* 0x000fe20000000000 */
[----:B------:R-:W-:Y:S01]  /*0930*/  SEL R6, R13, RZ, P5 ;  /* 0x000000ff0d067207 */ /* 0x000fe20002800000 */
[----:B------:R-:W-:Y:S02]  /*0940*/  FADD R21, R26, R21 ;  /* 0x000000151a157221 */ /* 0x000fe40000000000 */
[----:B------:R-:W-:Y:S01]  /*0950*/  FADD R3, R3, R20 ;  /* 0x0000001403037221 */ /* 0x000fe20000000000 */
[----:B------:R-:W-:Y:S02]  /*0960*/  SEL R11, R11, RZ, P3 ;  /* 0x000000ff0b0b7207 */ /* 0x000fe40001800000 */
[----:B------:R-:W-:-:S05]  /*0970*/  FSETP.GEU.AND P3, PT, |R0|, 1.175494350822287508e-38, PT ;  /* 0x008000000000780b */ /* 0x000fca0003f6e200 */
[----:B------:R-:W-:Y:S01]  /*0980*/  @P2 FMUL R0, R0, 0.25 ;  /* 0x3e80000000002820 */ /* 0x000fe20000400000 */
[----:B------:R-:W-:Y:S01]  /*0990*/  FADD R3, R3, R6 ;  /* 0x0000000603037221 */ /* 0x000fe20000000000 */
[----:B------:R-:W-:-:S03]  /*09a0*/  FADD R4, R21, R4 ;  /* 0x0000000415047221 */ /* 0x000fc60000000000 */
[----:B------:R-:W-:Y:S01]  /*09b0*/  FADD R3, R3, R12 ;  /* 0x0000000c03037221 */ /* 0x000fe20000000000 */
[----:B------:R-:W-:Y:S01]  /*09c0*/  FADD R11, R4, R11 ;  /* 0x0000000b040b7221 */ /* 0x000fe20000000000 */
[----:B------:R-:W-:Y:S02]  /*09d0*/  SEL R6, R9, RZ, P5 ;  /* 0x000000ff09067207 */ /* 0x000fe40002800000 */
[----:B------:R-:W-:Y:S01]  /*09e0*/  SEL R8, R8, RZ, P6 ;  /* 0x000000ff08087207 */ /* 0x000fe20003000000 */
[----:B------:R-:W-:Y:S02]  /*09f0*/  @!P3 FMUL R0, R0, 16777216 ;  /* 0x4b8000000000b820 */ /* 0x000fe40000400000 */
[----:B------:R-:W-:Y:S01]  /*0a00*/  FADD R3, R3, R6 ;  /* 0x0000000603037221 */ /* 0x000fe20000000000 */
[----:B------:R-:W0:Y:S01]  /*0a10*/  MUFU.RCP R5, R2 ;  /* 0x0000000200057308 */ /* 0x000e220000001000 */
[----:B------:R-:W-:-:S07]  /*0a20*/  FADD R11, R11, R8 ;  /* 0x000000080b0b7221 */ /* 0x000fce0000000000 */
[----:B------:R-:W1:Y:S01]  /*0a30*/  MUFU.RCP R0, R0 ;  /* 0x0000000000007308 */ /* 0x000e620000001000 */
[----:B------:R-:W-:-:S05]  /*0a40*/  SEL R4, R7, RZ, P5 ;  /* 0x000000ff07047207 */ /* 0x000fca0002800000 */
[----:B------:R-:W-:Y:S01]  /*0a50*/  FADD R3, R3, R4 ;  /* 0x0000000403037221 */ /* 0x000fe20000000000 */
[----:B------:R-:W-:-:S03]  /*0a60*/  SEL R16, R16, RZ, P6 ;  /* 0x000000ff10107207 */ /* 0x000fc60003000000 */
[----:B------:R-:W-:Y:S02]  /*0a70*/  @P1 FMUL R3, R3, 0.25 ;  /* 0x3e80000003031820 */ /* 0x000fe40000400000 */
[----:B------:R-:W-:-:S04]  /*0a80*/  FADD R16, R11, R16 ;  /* 0x000000100b107221 */ /* 0x000fc80000000000 */
[----:B------:R-:W-:Y:S01]  /*0a90*/  @P2 FMUL R16, R16, 0.25 ;  /* 0x3e80000010102820 */ /* 0x000fe20000400000 */
[----:B------:R-:W-:-:S03]  /*0aa0*/  @!P0 FMUL R3, R3, 16777216 ;  /* 0x4b80000003038820 */ /* 0x000fc60000400000 */
[----:B------:R-:W-:Y:S01]  /*0ab0*/  @!P3 FMUL R16, R16, 16777216 ;  /* 0x4b8000001010b820 */ /* 0x000fe20000400000 */
[----:B0-----:R-:W-:-:S03]  /*0ac0*/  FFMA R14, R5, R3, R14 ;  /* 0x00000003050e7223 */ /* 0x001fc6000000000e */
[----:B-1----:R-:W-:Y:S01]  /*0ad0*/  FFMA R15, R0, R16, R15 ;  /* 0x00000010000f7223 */ /* 0x002fe2000000000f */
[----:B------:R-:W-:Y:S06]  /*0ae0*/  @P4 EXIT ;  /* 0x000000000000494d */ /* 0x000fec0003800000 */
[----:B------:R-:W-:Y:S01]  /*0af0*/  STG.E.64 desc[UR6][R18.64], R14 ;  /* 0x0000000e12007986 */ /* 0x000fe2000c101b06 */
[----:B------:R-:W-:Y:S05]  /*0b00*/  EXIT ;  /* 0x000000000000794d */ /* 0x000fea0003800000 */
.L_x_0:
[----:B------:R-:W-:-:S00]  /*0b10*/  BRA `(.L_x_0) ;  /* 0xfffffffc00fc7947 */ /* 0x000fc0000383ffff */
[----:B------:R-:W-:-:S00]  /*0b20*/  NOP ;  /* 0x0000000000007918 */ /* 0x000fc00000000000 */
        /* <DEDUP_REMOVED lines=13> */
.L_x_1:


//--------------------- .nv.constant0.triton_poi_fused_add_avg_pool2d_19 --------------------------
	.section	.nv.constant0.triton_poi_fused_add_avg_pool2d_19,"a",@progbits
	.sectionflags	@""
	.align	4
.nv.constant0.triton_poi_fused_add_avg_pool2d_19:
	.zero		548
